//
// Generated by NVIDIA NVVM Compiler
//
// Compiler Build ID: CL-36424714
// Cuda compilation tools, release 13.0, V13.0.88
// Based on NVVM 20.0.0
//

.version 9.0
.target sm_100
.address_size 64

	// .globl	_Z19find_maximum_kernelPiS_S_j
// _ZZ19find_maximum_kernelPiS_S_jE5cache has been demoted

.visible .entry _Z19find_maximum_kernelPiS_S_j(
	.param .u64 .ptr .align 1 _Z19find_maximum_kernelPiS_S_j_param_0,
	.param .u64 .ptr .align 1 _Z19find_maximum_kernelPiS_S_j_param_1,
	.param .u64 .ptr .align 1 _Z19find_maximum_kernelPiS_S_j_param_2,
	.param .u32 _Z19find_maximum_kernelPiS_S_j_param_3
)
{
	.reg .pred 	%p<10>;
	.reg .b32 	%r<69>;
	.reg .b32 	%f<73>;
	.reg .b64 	%rd<7>;
	// demoted variable
	.shared .align 4 .b8 _ZZ19find_maximum_kernelPiS_S_jE5cache[4096];
	ld.param.u64 	%rd2, [_Z19find_maximum_kernelPiS_S_j_param_0];
	ld.param.u64 	%rd3, [_Z19find_maximum_kernelPiS_S_j_param_1];
	ld.param.u32 	%r30, [_Z19find_maximum_kernelPiS_S_j_param_3];
	mov.u32 	%r1, %tid.x;
	mov.u32 	%r31, %ctaid.x;
	mov.u32 	%r2, %ntid.x;
	mad.lo.s32 	%r67, %r31, %r2, %r1;
	add.s32 	%r32, %r1, %r2;
	max.u32 	%r33, %r32, 1024;
	setp.lt.u32 	%p1, %r32, 1024;
	selp.u32 	%r34, 1, 0, %p1;
	add.s32 	%r35, %r32, %r34;
	sub.s32 	%r36, %r33, %r35;
	div.u32 	%r37, %r36, %r2;
	add.s32 	%r4, %r37, %r34;
	and.b32  	%r38, %r4, 3;
	setp.eq.s32 	%p2, %r38, 3;
	mov.u32 	%r65, %r1;
	@%p2 bra 	$L__BB0_3;
	add.s32 	%r39, %r4, 1;
	and.b32  	%r40, %r39, 3;
	shl.b32 	%r41, %r1, 2;
	mov.u32 	%r42, _ZZ19find_maximum_kernelPiS_S_jE5cache;
	add.s32 	%r62, %r42, %r41;
	shl.b32 	%r6, %r2, 2;
	neg.s32 	%r61, %r40;
	mad.lo.s32 	%r65, %r2, %r40, %r1;
$L__BB0_2:
	.pragma "nounroll";
	mov.b32 	%r43, 0;
	st.shared.u32 	[%r62], %r43;
	add.s32 	%r62, %r62, %r6;
	add.s32 	%r61, %r61, 1;
	setp.ne.s32 	%p3, %r61, 0;
	@%p3 bra 	$L__BB0_2;
$L__BB0_3:
	setp.lt.u32 	%p4, %r4, 3;
	@%p4 bra 	$L__BB0_6;
	shl.b32 	%r14, %r2, 2;
	shl.b32 	%r44, %r65, 2;
	mov.u32 	%r45, _ZZ19find_maximum_kernelPiS_S_jE5cache;
	add.s32 	%r64, %r45, %r44;
	shl.b32 	%r16, %r2, 4;
	shl.b32 	%r17, %r2, 3;
	mul.lo.s32 	%r18, %r2, 12;
$L__BB0_5:
	mov.b32 	%r46, 0;
	st.shared.u32 	[%r64], %r46;
	add.s32 	%r47, %r64, %r14;
	st.shared.u32 	[%r47], %r46;
	add.s32 	%r48, %r64, %r17;
	st.shared.u32 	[%r48], %r46;
	add.s32 	%r49, %r64, %r18;
	st.shared.u32 	[%r49], %r46;
	add.s32 	%r65, %r65, %r14;
	add.s32 	%r64, %r64, %r16;
	setp.lt.u32 	%p5, %r65, 1024;
	@%p5 bra 	$L__BB0_5;
$L__BB0_6:
	bar.sync 	0;
	setp.ge.u32 	%p6, %r67, %r30;
	mov.f32 	%f71, 0fBF800000;
	@%p6 bra 	$L__BB0_10;
	mov.u32 	%r51, %nctaid.x;
	mul.lo.s32 	%r23, %r51, %r2;
	cvta.to.global.u64 	%rd1, %rd2;
	mov.b32 	%r66, -1;
$L__BB0_8:
	mul.wide.u32 	%rd4, %r67, 4;
	add.s64 	%rd5, %rd1, %rd4;
	ld.global.u32 	%r52, [%rd5];
	max.s32 	%r66, %r66, %r52;
	add.s32 	%r67, %r67, %r23;
	setp.lt.u32 	%p7, %r67, %r30;
	@%p7 bra 	$L__BB0_8;
	cvt.rn.f32.s32 	%f71, %r66;
$L__BB0_10:
	shl.b32 	%r54, %r1, 2;
	mov.u32 	%r55, _ZZ19find_maximum_kernelPiS_S_jE5cache;
	add.s32 	%r56, %r55, %r54;
	st.shared.f32 	[%r56], %f71;
	bar.sync 	0;
	mov.b32 	%r68, 64;
	ld.shared.f32 	%f72, [_ZZ19find_maximum_kernelPiS_S_jE5cache];
$L__BB0_11:
	add.s32 	%r58, %r55, %r68;
	ld.shared.f32 	%f7, [%r58+-64];
	max.f32 	%f8, %f72, %f7;
	ld.shared.f32 	%f9, [%r58+-60];
	max.f32 	%f10, %f8, %f9;
	ld.shared.f32 	%f11, [%r58+-56];
	max.f32 	%f12, %f10, %f11;
	ld.shared.f32 	%f13, [%r58+-52];
	max.f32 	%f14, %f12, %f13;
	ld.shared.f32 	%f15, [%r58+-48];
	max.f32 	%f16, %f14, %f15;
	ld.shared.f32 	%f17, [%r58+-44];
	max.f32 	%f18, %f16, %f17;
	ld.shared.f32 	%f19, [%r58+-40];
	max.f32 	%f20, %f18, %f19;
	ld.shared.f32 	%f21, [%r58+-36];
	max.f32 	%f22, %f20, %f21;
	ld.shared.f32 	%f23, [%r58+-32];
	max.f32 	%f24, %f22, %f23;
	ld.shared.f32 	%f25, [%r58+-28];
	max.f32 	%f26, %f24, %f25;
	ld.shared.f32 	%f27, [%r58+-24];
	max.f32 	%f28, %f26, %f27;
	ld.shared.f32 	%f29, [%r58+-20];
	max.f32 	%f30, %f28, %f29;
	ld.shared.f32 	%f31, [%r58+-16];
	max.f32 	%f32, %f30, %f31;
	ld.shared.f32 	%f33, [%r58+-12];
	max.f32 	%f34, %f32, %f33;
	ld.shared.f32 	%f35, [%r58+-8];
	max.f32 	%f36, %f34, %f35;
	ld.shared.f32 	%f37, [%r58+-4];
	max.f32 	%f38, %f36, %f37;
	ld.shared.f32 	%f39, [%r58];
	max.f32 	%f40, %f38, %f39;
	ld.shared.f32 	%f41, [%r58+4];
	max.f32 	%f42, %f40, %f41;
	ld.shared.f32 	%f43, [%r58+8];
	max.f32 	%f44, %f42, %f43;
	ld.shared.f32 	%f45, [%r58+12];
	max.f32 	%f46, %f44, %f45;
	ld.shared.f32 	%f47, [%r58+16];
	max.f32 	%f48, %f46, %f47;
	ld.shared.f32 	%f49, [%r58+20];
	max.f32 	%f50, %f48, %f49;
	ld.shared.f32 	%f51, [%r58+24];
	max.f32 	%f52, %f50, %f51;
	ld.shared.f32 	%f53, [%r58+28];
	max.f32 	%f54, %f52, %f53;
	ld.shared.f32 	%f55, [%r58+32];
	max.f32 	%f56, %f54, %f55;
	ld.shared.f32 	%f57, [%r58+36];
	max.f32 	%f58, %f56, %f57;
	ld.shared.f32 	%f59, [%r58+40];
	max.f32 	%f60, %f58, %f59;
	ld.shared.f32 	%f61, [%r58+44];
	max.f32 	%f62, %f60, %f61;
	ld.shared.f32 	%f63, [%r58+48];
	max.f32 	%f64, %f62, %f63;
	ld.shared.f32 	%f65, [%r58+52];
	max.f32 	%f66, %f64, %f65;
	ld.shared.f32 	%f67, [%r58+56];
	max.f32 	%f68, %f66, %f67;
	ld.shared.f32 	%f69, [%r58+60];
	max.f32 	%f72, %f68, %f69;
	st.shared.f32 	[_ZZ19find_maximum_kernelPiS_S_jE5cache], %f72;
	add.s32 	%r68, %r68, 128;
	setp.ne.s32 	%p8, %r68, 4160;
	@%p8 bra 	$L__BB0_11;
	bar.sync 	0;
	setp.ne.s32 	%p9, %r1, 0;
	@%p9 bra 	$L__BB0_14;
	ld.shared.f32 	%f70, [_ZZ19find_maximum_kernelPiS_S_jE5cache];
	cvt.rzi.s32.f32 	%r59, %f70;
	cvta.to.global.u64 	%rd6, %rd3;
	atom.global.max.s32 	%r60, [%rd6], %r59;
$L__BB0_14:
	ret;

}


// ===== COMPILED SASS (sm_100) =====

	.target	sm_100

	.elftype	@"ET_EXEC"


//--------------------- .note.nv.tkinfo           --------------------------
	.section	.note.nv.tkinfo,"",@"SHT_NOTE"
	.sectionflags	@"SHF_NOTE_NV_TKINFO"
	.tkinfo
        /*0018*/ 	.word	0x00000002
        /*0030*/ 	.string	""
        /*0030*/ 	.string	"ptxas"
        /*0030*/ 	.string	"Cuda compilation tools, release 13.0, V13.0.88"
        /*0030*/ 	.string	"Build cuda_13.0.r13.0/compiler.36424714_0"
        /*0030*/ 	.string	"-arch sm_100 -m 64 "



//--------------------- .note.nv.cuinfo           --------------------------
	.section	.note.nv.cuinfo,"",@"SHT_NOTE"
	.sectionflags	@"SHF_NOTE_NV_CUINFO"
        /*0018*/ 	.short	0x0002
        /*001a*/ 	.short	0x0064
        /*001c*/ 	.short	0x0082
	.zero		2


//--------------------- .nv.info                  --------------------------
	.section	.nv.info,"",@"SHT_CUDA_INFO"
	.align	4


	//----- nvinfo : EIATTR_REGCOUNT
	.align		4
        /*0000*/ 	.byte	0x04, 0x2f
        /*0002*/ 	.short	(.L_1 - .L_0)
	.align		4
.L_0:
        /*0004*/ 	.word	index@(_Z19find_maximum_kernelPiS_S_j)
        /*0008*/ 	.word	0x0000001e


	//----- nvinfo : EIATTR_FRAME_SIZE
	.align		4
.L_1:
        /*000c*/ 	.byte	0x04, 0x11
        /*000e*/ 	.short	(.L_3 - .L_2)
	.align		4
.L_2:
        /*0010*/ 	.word	index@(_Z19find_maximum_kernelPiS_S_j)
        /*0014*/ 	.word	0x00000000


	//----- nvinfo : EIATTR_MIN_STACK_SIZE
	.align		4
.L_3:
        /*0018*/ 	.byte	0x04, 0x12
        /*001a*/ 	.short	(.L_5 - .L_4)
	.align		4
.L_4:
        /*001c*/ 	.word	index@(_Z19find_maximum_kernelPiS_S_j)
        /*0020*/ 	.word	0x00000000
.L_5:


//--------------------- .nv.compat                --------------------------
	.section	.nv.compat,"",@"SHT_CUDA_COMPAT_INFO"
	.align	4
        /*0000*/ 	.byte	0x02, 0x09, 0x00, 0x00, 0x02, 0x02, 0x01, 0x00, 0x02, 0x05, 0x05, 0x00, 0x03, 0x07, 0x01, 0x01
        /*0010*/ 	.byte	0x02, 0x03, 0x00, 0x00, 0x02, 0x06, 0x01, 0x00, 0x04, 0x0b, 0x08, 0x00, 0x09, 0x00, 0x00, 0x00
        /*0020*/ 	.byte	0x00, 0x00, 0x00, 0x00


//--------------------- .nv.info._Z19find_maximum_kernelPiS_S_j --------------------------
	.section	.nv.info._Z19find_maximum_kernelPiS_S_j,"",@"SHT_CUDA_INFO"
	.sectionflags	@""
	.align	4


	//----- nvinfo : EIATTR_CUDA_API_VERSION
	.align		4
        /*0000*/ 	.byte	0x04, 0x37
        /*0002*/ 	.short	(.L_7 - .L_6)
.L_6:
        /*0004*/ 	.word	0x00000082


	//----- nvinfo : EIATTR_KPARAM_INFO
	.align		4
.L_7:
        /*0008*/ 	.byte	0x04, 0x17
        /*000a*/ 	.short	(.L_9 - .L_8)
.L_8:
        /*000c*/ 	.word	0x00000000
        /*0010*/ 	.short	0x0003
        /*0012*/ 	.short	0x0018
        /*0014*/ 	.byte	0x00, 0xf0, 0x11, 0x00


	//----- nvinfo : EIATTR_KPARAM_INFO
	.align		4
.L_9:
        /*0018*/ 	.byte	0x04, 0x17
        /*001a*/ 	.short	(.L_11 - .L_10)
.L_10:
        /*001c*/ 	.word	0x00000000
        /*0020*/ 	.short	0x0002
        /*0022*/ 	.short	0x0010
        /*0024*/ 	.byte	0x00, 0xf5, 0x21, 0x00


	//----- nvinfo : EIATTR_KPARAM_INFO
	.align		4
.L_11:
        /*0028*/ 	.byte	0x04, 0x17
        /*002a*/ 	.short	(.L_13 - .L_12)
.L_12:
        /*002c*/ 	.word	0x00000000
        /*0030*/ 	.short	0x0001
        /*0032*/ 	.short	0x0008
        /*0034*/ 	.byte	0x00, 0xf5, 0x21, 0x00


	//----- nvinfo : EIATTR_KPARAM_INFO
	.align		4
.L_13:
        /*0038*/ 	.byte	0x04, 0x17
        /*003a*/ 	.short	(.L_15 - .L_14)
.L_14:
        /*003c*/ 	.word	0x00000000
        /*0040*/ 	.short	0x0000
        /*0042*/ 	.short	0x0000
        /*0044*/ 	.byte	0x00, 0xf5, 0x21, 0x00


	//----- nvinfo : EIATTR_SPARSE_MMA_MASK
	.align		4
.L_15:
        /*0048*/ 	.byte	0x03, 0x50
        /*004a*/ 	.short	0x0000


	//----- nvinfo : EIATTR_MAXREG_COUNT
	.align		4
        /*004c*/ 	.byte	0x03, 0x1b
        /*004e*/ 	.short	0x00ff


	//----- nvinfo : EIATTR_NUM_BARRIERS
	.align		4
        /*0050*/ 	.byte	0x02, 0x4c
        /*0052*/ 	.byte	0x01
	.zero		1


	//----- nvinfo : EIATTR_MERCURY_ISA_VERSION
	.align		4
        /*0054*/ 	.byte	0x03, 0x5f
        /*0056*/ 	.short	0x0101


	//----- nvinfo : EIATTR_VRC_CTA_INIT_COUNT
	.align		4
        /*0058*/ 	.byte	0x02, 0x4a
	.zero		1
	.zero		1


	//----- nvinfo : EIATTR_EXIT_INSTR_OFFSETS
	.align		4
        /*005c*/ 	.byte	0x04, 0x1c
        /*005e*/ 	.short	(.L_17 - .L_16)


	//   ....[0]....
.L_16:
        /*0060*/ 	.word	0x000007e0


	//   ....[1]....
        /*0064*/ 	.word	0x00000830


	//----- nvinfo : EIATTR_CRS_STACK_SIZE
	.align		4
.L_17:
        /*0068*/ 	.byte	0x04, 0x1e
        /*006a*/ 	.short	(.L_19 - .L_18)
.L_18:
        /*006c*/ 	.word	0x00000000


	//----- nvinfo : EIATTR_CBANK_PARAM_SIZE
	.align		4
.L_19:
        /*0070*/ 	.byte	0x03, 0x19
        /*0072*/ 	.short	0x001c


	//----- nvinfo : EIATTR_PARAM_CBANK
	.align		4
        /*0074*/ 	.byte	0x04, 0x0a
        /*0076*/ 	.short	(.L_21 - .L_20)
	.align		4
.L_20:
        /*0078*/ 	.word	index@(.nv.constant0._Z19find_maximum_kernelPiS_S_j)
        /*007c*/ 	.short	0x0380
        /*007e*/ 	.short	0x001c


	//----- nvinfo : EIATTR_SW_WAR
	.align		4
.L_21:
        /*0080*/ 	.byte	0x04, 0x36
        /*0082*/ 	.short	(.L_23 - .L_22)
.L_22:
        /*0084*/ 	.word	0x00000008
.L_23:


//--------------------- .nv.callgraph             --------------------------
	.section	.nv.callgraph,"",@"SHT_CUDA_CALLGRAPH"
	.align	4
	.sectionentsize	8
	.align		4
        /*0000*/ 	.word	0x00000000
	.align		4
        /*0004*/ 	.word	0xffffffff
	.align		4
        /*0008*/ 	.word	0x00000000
	.align		4
        /*000c*/ 	.word	0xfffffffe
	.align		4
        /*0010*/ 	.word	0x00000000
	.align		4
        /*0014*/ 	.word	0xfffffffd
	.align		4
        /*0018*/ 	.word	0x00000000
	.align		4
        /*001c*/ 	.word	0xfffffffc


//--------------------- .text._Z19find_maximum_kernelPiS_S_j --------------------------
	.section	.text._Z19find_maximum_kernelPiS_S_j,"ax",@progbits
	.align	128
        .global         _Z19find_maximum_kernelPiS_S_j
        .type           _Z19find_maximum_kernelPiS_S_j,@function
        .size           _Z19find_maximum_kernelPiS_S_j,(.L_x_12 - _Z19find_maximum_kernelPiS_S_j)
        .other          _Z19find_maximum_kernelPiS_S_j,@"STO_CUDA_ENTRY STV_DEFAULT"
_Z19find_maximum_kernelPiS_S_j:
.text._Z19find_maximum_kernelPiS_S_j:
[----:B------:R-:W-:Y:S08]  /*0000*/  LDC R1, c[0x0][0x37c] ;  /* 0x0000df00ff017b82 */ /* 0x000ff00000000800 */
[----:B------:R-:W0:Y:S01]  /*0010*/  LDC R3, c[0x0][0x360] ;  /* 0x0000d800ff037b82 */ /* 0x000e220000000800 */
[----:B------:R-:W1:Y:S01]  /*0020*/  S2R R0, SR_TID.X ;  /* 0x0000000000007919 */ /* 0x000e620000002100 */
[----:B------:R-:W2:Y:S01]  /*0030*/  LDCU UR8, c[0x0][0x398] ;  /* 0x00007300ff0877ac */ /* 0x000ea20008000800 */
[----:B------:R-:W-:Y:S05]  /*0040*/  BSSY.RECONVERGENT B0, `(.L_x_0) ;  /* 0x000002d000007945 */ /* 0x000fea0003800200 */
[----:B------:R-:W3:Y:S01]  /*0050*/  S2UR UR4, SR_CTAID.X ;  /* 0x00000000000479c3 */ /* 0x000ee20000002500 */
[----:B0-----:R-:W0:Y:S01]  /*0060*/  I2F.U32.RP R8, R3 ;  /* 0x0000000300087306 */ /* 0x001e220000209000 */
[----:B------:R-:W-:Y:S01]  /*0070*/  ISETP.NE.U32.AND P2, PT, R3, RZ, PT ;  /* 0x000000ff0300720c */ /* 0x000fe20003f45070 */
[----:B-1----:R-:W-:-:S05]  /*0080*/  IMAD.IADD R2, R0, 0x1, R3 ;  /* 0x0000000100027824 */ /* 0x002fca00078e0203 */
[C---:B------:R-:W-:Y:S01]  /*0090*/  ISETP.GE.U32.AND P0, PT, R2.reuse, 0x400, PT ;  /* 0x000004000200780c */ /* 0x040fe20003f06070 */
[----:B0-----:R-:W0:Y:S01]  /*00a0*/  MUFU.RCP R8, R8 ;  /* 0x0000000800087308 */ /* 0x001e220000001000 */
[----:B------:R-:W-:Y:S01]  /*00b0*/  VIMNMX.U32 R7, PT, PT, R2, 0x400, !PT ;  /* 0x0000040002077848 */ /* 0x000fe20007fe0000 */
[----:B0-----:R-:W-:-:S06]  /*00c0*/  VIADD R4, R8, 0xffffffe ;  /* 0x0ffffffe08047836 */ /* 0x001fcc0000000000 */
[----:B------:R0:W1:Y:S02]  /*00d0*/  F2I.FTZ.U32.TRUNC.NTZ R5, R4 ;  /* 0x0000000400057305 */ /* 0x000064000021f000 */
[----:B0-----:R-:W-:Y:S02]  /*00e0*/  IMAD.MOV.U32 R4, RZ, RZ, RZ ;  /* 0x000000ffff047224 */ /* 0x001fe400078e00ff */
[----:B-1----:R-:W-:-:S04]  /*00f0*/  IMAD.MOV R6, RZ, RZ, -R5 ;  /* 0x000000ffff067224 */ /* 0x002fc800078e0a05 */
[----:B------:R-:W-:Y:S01]  /*0100*/  IMAD R9, R6, R3, RZ ;  /* 0x0000000306097224 */ /* 0x000fe200078e02ff */
[----:B------:R-:W-:-:S03]  /*0110*/  SEL R6, RZ, 0x1, P0 ;  /* 0x00000001ff067807 */ /* 0x000fc60000000000 */
[----:B------:R-:W-:Y:S01]  /*0120*/  IMAD.HI.U32 R5, R5, R9, R4 ;  /* 0x0000000905057227 */ /* 0x000fe200078e0004 */
[----:B------:R-:W-:-:S03]  /*0130*/  IADD3 R2, PT, PT, R7, -R2, -R6 ;  /* 0x8000000207027210 */ /* 0x000fc60007ffe806 */
[----:B---3--:R-:W-:Y:S02]  /*0140*/  IMAD R7, R3, UR4, R0 ;  /* 0x0000000403077c24 */ /* 0x008fe4000f8e0200 */
[----:B------:R-:W-:-:S04]  /*0150*/  IMAD.HI.U32 R5, R5, R2, RZ ;  /* 0x0000000205057227 */ /* 0x000fc800078e00ff */
[----:B------:R-:W-:-:S04]  /*0160*/  IMAD.MOV R4, RZ, RZ, -R5 ;  /* 0x000000ffff047224 */ /* 0x000fc800078e0a05 */
[----:B------:R-:W-:-:S05]  /*0170*/  IMAD R2, R3, R4, R2 ;  /* 0x0000000403027224 */ /* 0x000fca00078e0202 */
[----:B------:R-:W-:-:S13]  /*0180*/  ISETP.GE.U32.AND P0, PT, R2, R3, PT ;  /* 0x000000030200720c */ /* 0x000fda0003f06070 */
[----:B------:R-:W-:Y:S02]  /*0190*/  @P0 IMAD.IADD R2, R2, 0x1, -R3 ;  /* 0x0000000102020824 */ /* 0x000fe400078e0a03 */
[----:B------:R-:W-:-:S03]  /*01a0*/  @P0 VIADD R5, R5, 0x1 ;  /* 0x0000000105050836 */ /* 0x000fc60000000000 */
[----:B------:R-:W-:-:S13]  /*01b0*/  ISETP.GE.U32.AND P1, PT, R2, R3, PT ;  /* 0x000000030200720c */ /* 0x000fda0003f26070 */
[----:B------:R-:W-:Y:S01]  /*01c0*/  @P1 VIADD R5, R5, 0x1 ;  /* 0x0000000105051836 */ /* 0x000fe20000000000 */
[----:B------:R-:W-:-:S05]  /*01d0*/  @!P2 LOP3.LUT R5, RZ, R3, RZ, 0x33, !PT ;  /* 0x00000003ff05a212 */ /* 0x000fca00078e33ff */
[----:B------:R-:W-:-:S05]  /*01e0*/  IMAD.IADD R5, R6, 0x1, R5 ;  /* 0x0000000106057824 */ /* 0x000fca00078e0205 */
[C---:B------:R-:W-:Y:S02]  /*01f0*/  LOP3.LUT R2, R5.reuse, 0x3, RZ, 0xc0, !PT ;  /* 0x0000000305027812 */ /* 0x040fe400078ec0ff */
[----:B------:R-:W-:Y:S02]  /*0200*/  ISETP.GE.U32.AND P1, PT, R5, 0x3, PT ;  /* 0x000000030500780c */ /* 0x000fe40003f26070 */
[----:B------:R-:W-:Y:S01]  /*0210*/  ISETP.NE.AND P0, PT, R2, 0x3, PT ;  /* 0x000000030200780c */ /* 0x000fe20003f05270 */
[----:B------:R-:W-:-:S12]  /*0220*/  IMAD.MOV.U32 R2, RZ, RZ, R0 ;  /* 0x000000ffff027224 */ /* 0x000fd800078e0000 */
[----:B--2---:R-:W-:Y:S05]  /*0230*/  @!P0 BRA `(.L_x_1) ;  /* 0x0000000000348947 */ /* 0x004fea0003800000 */
[----:B------:R-:W0:Y:S01]  /*0240*/  S2UR UR5, SR_CgaCtaId ;  /* 0x00000000000579c3 */ /* 0x000e220000008800 */
[----:B------:R-:W-:Y:S01]  /*0250*/  VIADD R5, R5, 0x1 ;  /* 0x0000000105057836 */ /* 0x000fe20000000000 */
[----:B------:R-:W-:-:S04]  /*0260*/  UMOV UR4, 0x400 ;  /* 0x0000040000047882 */ /* 0x000fc80000000000 */
[----:B------:R-:W-:-:S05]  /*0270*/  LOP3.LUT R5, R5, 0x3, RZ, 0xc0, !PT ;  /* 0x0000000305057812 */ /* 0x000fca00078ec0ff */
[----:B------:R-:W-:Y:S02]  /*0280*/  IMAD R2, R5, R3, R0 ;  /* 0x0000000305027224 */ /* 0x000fe400078e0200 */
[----:B------:R-:W-:Y:S01]  /*0290*/  IMAD.MOV R5, RZ, RZ, -R5 ;  /* 0x000000ffff057224 */ /* 0x000fe200078e0a05 */
[----:B0-----:R-:W-:-:S06]  /*02a0*/  ULEA UR4, UR5, UR4, 0x18 ;  /* 0x0000000405047291 */ /* 0x001fcc000f8ec0ff */
[----:B------:R-:W-:-:S07]  /*02b0*/  LEA R4, R0, UR4, 0x2 ;  /* 0x0000000400047c11 */ /* 0x000fce000f8e10ff */
.L_x_2:
[----:B------:R-:W-:Y:S01]  /*02c0*/  VIADD R5, R5, 0x1 ;  /* 0x0000000105057836 */ /* 0x000fe20000000000 */
[----:B------:R0:W-:Y:S04]  /*02d0*/  STS [R4], RZ ;  /* 0x000000ff04007388 */ /* 0x0001e80000000800 */
[----:B------:R-:W-:Y:S01]  /*02e0*/  ISETP.NE.AND P0, PT, R5, RZ, PT ;  /* 0x000000ff0500720c */ /* 0x000fe20003f05270 */
[----:B0-----:R-:W-:-:S12]  /*02f0*/  IMAD R4, R3, 0x4, R4 ;  /* 0x0000000403047824 */ /* 0x001fd800078e0204 */
[----:B------:R-:W-:Y:S05]  /*0300*/  @P0 BRA `(.L_x_2) ;  /* 0xfffffffc00ec0947 */ /* 0x000fea000383ffff */
.L_x_1:
[----:B------:R-:W-:Y:S05]  /*0310*/  BSYNC.RECONVERGENT B0 ;  /* 0x0000000000007941 */ /* 0x000fea0003800200 */
.L_x_0:
[----:B------:R-:W-:Y:S04]  /*0320*/  BSSY.RECONVERGENT B0, `(.L_x_3) ;  /* 0x0000011000007945 */ /* 0x000fe80003800200 */
[----:B------:R-:W-:Y:S05]  /*0330*/  @!P1 BRA `(.L_x_4) ;  /* 0x00000000003c9947 */ /* 0x000fea0003800000 */
[----:B------:R-:W0:Y:S01]  /*0340*/  S2UR UR5, SR_CgaCtaId ;  /* 0x00000000000579c3 */ /* 0x000e220000008800 */
[----:B------:R-:W-:Y:S02]  /*0350*/  UMOV UR4, 0x400 ;  /* 0x0000040000047882 */ /* 0x000fe40000000000 */
[----:B0-----:R-:W-:-:S06]  /*0360*/  ULEA UR4, UR5, UR4, 0x18 ;  /* 0x0000000405047291 */ /* 0x001fcc000f8ec0ff */
[----:B------:R-:W-:-:S07]  /*0370*/  LEA R4, R2, UR4, 0x2 ;  /* 0x0000000402047c11 */ /* 0x000fce000f8e10ff */
.L_x_5:
[C-C-:B------:R-:W-:Y:S01]  /*0380*/  IMAD R5, R3.reuse, 0x4, R4.reuse ;  /* 0x0000000403057824 */ /* 0x140fe200078e0204 */
[----:B------:R0:W-:Y:S01]  /*0390*/  STS [R4], RZ ;  /* 0x000000ff04007388 */ /* 0x0001e20000000800 */
[C-C-:B------:R-:W-:Y:S02]  /*03a0*/  IMAD R6, R3.reuse, 0x8, R4.reuse ;  /* 0x0000000803067824 */ /* 0x140fe400078e0204 */
[C---:B------:R-:W-:Y:S01]  /*03b0*/  IMAD R8, R3.reuse, 0xc, R4 ;  /* 0x0000000c03087824 */ /* 0x040fe200078e0204 */
[----:B------:R1:W-:Y:S01]  /*03c0*/  STS [R5], RZ ;  /* 0x000000ff05007388 */ /* 0x0003e20000000800 */
[----:B------:R-:W-:-:S03]  /*03d0*/  IMAD R2, R3, 0x4, R2 ;  /* 0x0000000403027824 */ /* 0x000fc600078e0202 */
[----:B------:R1:W-:Y:S01]  /*03e0*/  STS [R6], RZ ;  /* 0x000000ff06007388 */ /* 0x0003e20000000800 */
[----:B0-----:R-:W-:Y:S01]  /*03f0*/  IMAD R4, R3, 0x10, R4 ;  /* 0x0000001003047824 */ /* 0x001fe200078e0204 */
[----:B------:R-:W-:Y:S02]  /*0400*/  ISETP.GE.U32.AND P0, PT, R2, 0x400, PT ;  /* 0x000004000200780c */ /* 0x000fe40003f06070 */
[----:B------:R1:W-:Y:S11]  /*0410*/  STS [R8], RZ ;  /* 0x000000ff08007388 */ /* 0x0003f60000000800 */
[----:B-1----:R-:W-:Y:S05]  /*0420*/  @!P0 BRA `(.L_x_5) ;  /* 0xfffffffc00d48947 */ /* 0x002fea000383ffff */
.L_x_4:
[----:B------:R-:W-:Y:S05]  /*0430*/  BSYNC.RECONVERGENT B0 ;  /* 0x0000000000007941 */ /* 0x000fea0003800200 */
.L_x_3:
[----:B------:R-:W-:Y:S01]  /*0440*/  BAR.SYNC.DEFER_BLOCKING 0x0 ;  /* 0x0000000000007b1d */ /* 0x000fe20000010000 */
[----:B------:R-:W-:Y:S01]  /*0450*/  ISETP.GE.U32.AND P0, PT, R7, UR8, PT ;  /* 0x0000000807007c0c */ /* 0x000fe2000bf06070 */
[----:B------:R-:W-:-:S04]  /*0460*/  IMAD.MOV.U32 R4, RZ, RZ, -0x40800000 ;  /* 0xbf800000ff047424 */ /* 0x000fc800078e00ff */
[----:B------:R-:W0:Y:S01]  /*0470*/  LDCU.64 UR6, c[0x0][0x358] ;  /* 0x00006b00ff0677ac */ /* 0x000e220008000a00 */
[----:B------:R-:W-:Y:S07]  /*0480*/  BSSY.RECONVERGENT B0, `(.L_x_6) ;  /* 0x000000f000007945 */ /* 0x000fee0003800200 */
[----:B------:R-:W-:Y:S05]  /*0490*/  @P0 BRA `(.L_x_7) ;  /* 0x0000000000340947 */ /* 0x000fea0003800000 */
[----:B------:R-:W1:Y:S01]  /*04a0*/  LDC.64 R4, c[0x0][0x380] ;  /* 0x0000e000ff047b82 */ /* 0x000e620000000a00 */
[----:B------:R-:W2:Y:S01]  /*04b0*/  LDCU UR4, c[0x0][0x370] ;  /* 0x00006e00ff0477ac */ /* 0x000ea20008000800 */
[----:B------:R-:W-:Y:S01]  /*04c0*/  BSSY.RECONVERGENT B1, `(.L_x_8) ;  /* 0x0000009000017945 */ /* 0x000fe20003800200 */
[----:B------:R-:W-:Y:S02]  /*04d0*/  IMAD.MOV.U32 R8, RZ, RZ, -0x1 ;  /* 0xffffffffff087424 */ /* 0x000fe400078e00ff */
[----:B--2---:R-:W-:-:S07]  /*04e0*/  IMAD R6, R3, UR4, RZ ;  /* 0x0000000403067c24 */ /* 0x004fce000f8e02ff */
.L_x_9:
[----:B-1----:R-:W-:-:S06]  /*04f0*/  IMAD.WIDE.U32 R2, R7, 0x4, R4 ;  /* 0x0000000407027825 */ /* 0x002fcc00078e0004 */
[----:B0-----:R-:W2:Y:S01]  /*0500*/  LDG.E R3, desc[UR6][R2.64] ;  /* 0x0000000602037981 */ /* 0x001ea2000c1e1900 */
[----:B------:R-:W-:-:S05]  /*0510*/  IMAD.IADD R7, R6, 0x1, R7 ;  /* 0x0000000106077824 */ /* 0x000fca00078e0207 */
[----:B------:R-:W-:Y:S02]  /*0520*/  ISETP.GE.U32.AND P0, PT, R7, UR8, PT ;  /* 0x0000000807007c0c */ /* 0x000fe4000bf06070 */
[----:B--2---:R-:W-:-:S11]  /*0530*/  VIMNMX R8, PT, PT, R3, R8, !PT ;  /* 0x0000000803087248 */ /* 0x004fd60007fe0100 */
[----:B------:R-:W-:Y:S05]  /*0540*/  @!P0 BRA `(.L_x_9) ;  /* 0xfffffffc00e88947 */ /* 0x000fea000383ffff */
[----:B------:R-:W-:Y:S05]  /*0550*/  BSYNC.RECONVERGENT B1 ;  /* 0x0000000000017941 */ /* 0x000fea0003800200 */
.L_x_8:
[----:B------:R-:W-:-:S07]  /*0560*/  I2FP.F32.S32 R4, R8 ;  /* 0x0000000800047245 */ /* 0x000fce0000201400 */
.L_x_7:
[----:B0-----:R-:W-:Y:S05]  /*0570*/  BSYNC.RECONVERGENT B0 ;  /* 0x0000000000007941 */ /* 0x001fea0003800200 */
.L_x_6:
[----:B------:R-:W0:Y:S01]  /*0580*/  S2UR UR5, SR_CgaCtaId ;  /* 0x00000000000579c3 */ /* 0x000e220000008800 */
[----:B------:R-:W-:Y:S01]  /*0590*/  UMOV UR4, 0x400 ;  /* 0x0000040000047882 */ /* 0x000fe20000000000 */
[----:B------:R-:W-:Y:S01]  /*05a0*/  IMAD.MOV.U32 R2, RZ, RZ, 0x40 ;  /* 0x00000040ff027424 */ /* 0x000fe200078e00ff */
[----:B0-----:R-:W-:-:S06]  /*05b0*/  ULEA UR4, UR5, UR4, 0x18 ;  /* 0x0000000405047291 */ /* 0x001fcc000f8ec0ff */
[----:B------:R-:W-:-:S05]  /*05c0*/  LEA R5, R0, UR4, 0x2 ;  /* 0x0000000400057c11 */ /* 0x000fca000f8e10ff */
[----:B------:R0:W-:Y:S01]  /*05d0*/  STS [R5], R4 ;  /* 0x0000000405007388 */ /* 0x0001e20000000800 */
[----:B------:R-:W-:Y:S06]  /*05e0*/  BAR.SYNC.DEFER_BLOCKING 0x0 ;  /* 0x0000000000007b1d */ /* 0x000fec0000010000 */
[----:B------:R-:W1:Y:S02]  /*05f0*/  LDS R3, [UR4] ;  /* 0x00000004ff037984 */ /* 0x000e640008000800 */
.L_x_10:
[----:B------:R-:W1:Y:S04]  /*0600*/  LDS.128 R24, [R2+UR4+-0x40] ;  /* 0xffffc00402187984 */ /* 0x000e680008000c00 */
[----:B--2---:R-:W2:Y:S04]  /*0610*/  LDS.128 R8, [R2+UR4+-0x30] ;  /* 0xffffd00402087984 */ /* 0x004ea80008000c00 */
[----:B------:R-:W3:Y:S04]  /*0620*/  LDS.128 R12, [R2+UR4+-0x20] ;  /* 0xffffe004020c7984 */ /* 0x000ee80008000c00 */
[----:B------:R-:W4:Y:S04]  /*0630*/  LDS.128 R16, [R2+UR4+-0x10] ;  /* 0xfffff00402107984 */ /* 0x000f280008000c00 */
[----:B------:R-:W5:Y:S04]  /*0640*/  LDS.128 R20, [R2+UR4] ;  /* 0x0000000402147984 */ /* 0x000f680008000c00 */
[----:B0-----:R-:W0:Y:S01]  /*0650*/  LDS.128 R4, [R2+UR4+0x10] ;  /* 0x0000100402047984 */ /* 0x001e220008000c00 */
[----:B-1----:R-:W-:-:S04]  /*0660*/  FMNMX3 R24, R3, R24, R25, !PT ;  /* 0x0000001803187276 */ /* 0x002fc80007800019 */
[----:B------:R-:W-:-:S04]  /*0670*/  FMNMX3 R24, R24, R26, R27, !PT ;  /* 0x0000001a18187276 */ /* 0x000fc8000780001b */
[----:B--2---:R-:W-:Y:S02]  /*0680*/  FMNMX3 R8, R24, R8, R9, !PT ;  /* 0x0000000818087276 */ /* 0x004fe40007800009 */
[----:B------:R-:W1:Y:S02]  /*0690*/  LDS.128 R24, [R2+UR4+0x20] ;  /* 0x0000200402187984 */ /* 0x000e640008000c00 */
[----:B------:R-:W-:-:S04]  /*06a0*/  FMNMX3 R8, R8, R10, R11, !PT ;  /* 0x0000000a08087276 */ /* 0x000fc8000780000b */
[----:B---3--:R-:W-:Y:S02]  /*06b0*/  FMNMX3 R12, R8, R12, R13, !PT ;  /* 0x0000000c080c7276 */ /* 0x008fe4000780000d */
[----:B------:R2:W3:Y:S02]  /*06c0*/  LDS.128 R8, [R2+UR4+0x30] ;  /* 0x0000300402087984 */ /* 0x0004e40008000c00 */
[----:B------:R-:W-:-:S04]  /*06d0*/  FMNMX3 R12, R12, R14, R15, !PT ;  /* 0x0000000e0c0c7276 */ /* 0x000fc8000780000f */
[----:B----4-:R-:W-:Y:S01]  /*06e0*/  FMNMX3 R12, R12, R16, R17, !PT ;  /* 0x000000100c0c7276 */ /* 0x010fe20007800011 */
[----:B--2---:R-:W-:-:S03]  /*06f0*/  VIADD R2, R2, 0x80 ;  /* 0x0000008002027836 */ /* 0x004fc60000000000 */
[----:B------:R-:W-:Y:S02]  /*0700*/  FMNMX3 R12, R12, R18, R19, !PT ;  /* 0x000000120c0c7276 */ /* 0x000fe40007800013 */
[----:B------:R-:W-:Y:S02]  /*0710*/  ISETP.NE.AND P0, PT, R2, 0x1040, PT ;  /* 0x000010400200780c */ /* 0x000fe40003f05270 */
[----:B-----5:R-:W-:-:S04]  /*0720*/  FMNMX3 R12, R12, R20, R21, !PT ;  /* 0x000000140c0c7276 */ /* 0x020fc80007800015 */
[----:B------:R-:W-:-:S04]  /*0730*/  FMNMX3 R12, R12, R22, R23, !PT ;  /* 0x000000160c0c7276 */ /* 0x000fc80007800017 */
[----:B0-----:R-:W-:-:S04]  /*0740*/  FMNMX3 R4, R12, R4, R5, !PT ;  /* 0x000000040c047276 */ /* 0x001fc80007800005 */
[----:B------:R-:W-:-:S04]  /*0750*/  FMNMX3 R4, R4, R6, R7, !PT ;  /* 0x0000000604047276 */ /* 0x000fc80007800007 */
[----:B-1----:R-:W-:-:S04]  /*0760*/  FMNMX3 R4, R4, R24, R25, !PT ;  /* 0x0000001804047276 */ /* 0x002fc80007800019 */
[----:B------:R-:W-:-:S04]  /*0770*/  FMNMX3 R4, R4, R26, R27, !PT ;  /* 0x0000001a04047276 */ /* 0x000fc8000780001b */
[----:B---3--:R-:W-:-:S04]  /*0780*/  FMNMX3 R4, R4, R8, R9, !PT ;  /* 0x0000000804047276 */ /* 0x008fc80007800009 */
[----:B------:R-:W-:-:S05]  /*0790*/  FMNMX3 R3, R4, R10, R11, !PT ;  /* 0x0000000a04037276 */ /* 0x000fca000780000b */
[----:B------:R2:W-:Y:S01]  /*07a0*/  STS [UR4], R3 ;  /* 0x00000003ff007988 */ /* 0x0005e20008000804 */
[----:B------:R-:W-:Y:S05]  /*07b0*/  @P0 BRA `(.L_x_10) ;  /* 0xfffffffc00900947 */ /* 0x000fea000383ffff */
[----:B------:R-:W-:Y:S01]  /*07c0*/  BAR.SYNC.DEFER_BLOCKING 0x0 ;  /* 0x0000000000007b1d */ /* 0x000fe20000010000 */
[----:B------:R-:W-:-:S13]  /*07d0*/  ISETP.NE.AND P0, PT, R0, RZ, PT ;  /* 0x000000ff0000720c */ /* 0x000fda0003f05270 */
[----:B------:R-:W-:Y:S05]  /*07e0*/  @P0 EXIT ;  /* 0x000000000000094d */ /* 0x000fea0003800000 */
[----:B------:R-:W0:Y:S01]  /*07f0*/  LDS R0, [UR4] ;  /* 0x00000004ff007984 */ /* 0x000e220008000800 */
[----:B--2---:R-:W1:Y:S01]  /*0800*/  LDC.64 R2, c[0x0][0x388] ;  /* 0x0000e200ff027b82 */ /* 0x004e620000000a00 */
[----:B0-----:R-:W1:Y:S02]  /*0810*/  F2I.TRUNC.NTZ R5, R0 ;  /* 0x0000000000057305 */ /* 0x001e64000020f100 */
[----:B-1----:R-:W-:Y:S01]  /*0820*/  REDG.E.MAX.S32.STRONG.GPU desc[UR6][R2.64], R5 ;  /* 0x000000050200798e */ /* 0x002fe2000d12e306 */
[----:B------:R-:W-:Y:S05]  /*0830*/  EXIT ;  /* 0x000000000000794d */ /* 0x000fea0003800000 */
.L_x_11:
[----:B------:R-:W-:-:S00]  /*0840*/  BRA `(.L_x_11) ;  /* 0xfffffffc00fc7947 */ /* 0x000fc0000383ffff */
[----:B------:R-:W-:-:S00]  /*0850*/  NOP ;  /* 0x0000000000007918 */ /* 0x000fc00000000000 */
        /* <DEDUP_REMOVED lines=10> */
.L_x_12:


//--------------------- .nv.shared._Z19find_maximum_kernelPiS_S_j --------------------------
	.section	.nv.shared._Z19find_maximum_kernelPiS_S_j,"aw",@nobits
	.sectionflags	@""
	.align	4
.nv.shared._Z19find_maximum_kernelPiS_S_j:
	.zero		5120


//--------------------- .nv.shared.reserved.0     --------------------------
	.section	.nv.shared.reserved.0,"aw",@nobits
	.weak		__nv_reservedSMEM_offset_0_alias
	.size		__nv_reservedSMEM_offset_0_alias, 0, 64
	.other		__nv_reservedSMEM_offset_0_alias,@"STO_CUDA_RESERVED_SHARED STV_DEFAULT"
__nv_reservedSMEM_offset_0_alias:
	.zero		0
	.zero		64


//--------------------- .nv.constant0._Z19find_maximum_kernelPiS_S_j --------------------------
	.section	.nv.constant0._Z19find_maximum_kernelPiS_S_j,"a",@progbits
	.sectionflags	@""
	.align	4
.nv.constant0._Z19find_maximum_kernelPiS_S_j:
	.zero		924


//--------------------- SYMBOLS --------------------------

	.type		.nv.reservedSmem.offset0,@object
	.size		.nv.reservedSmem.offset0,0x4
	.type		.nv.reservedSmem.cap,@object
	.size		.nv.reservedSmem.cap,0x4
